	.headerflags	@"EF_CUDA_TEXMODE_UNIFIED EF_CUDA_64BIT_ADDRESS EF_CUDA_ACCELERATORS EF_CUDA_SM90 EF_CUDA_VIRTUAL_SM(EF_CUDA_SM90)"
	.elftype	@"ET_EXEC"


//--------------------- .nv.info                  --------------------------
	.section	.nv.info,"",@"SHT_CUDA_INFO"
	.align	4


	//----- nvinfo : EIATTR_REGCOUNT
	.align		4
        /*0000*/ 	.byte	0x04, 0x2f
        /*0002*/ 	.short	(.L_1 - .L_0)
	.align		4
.L_0:
        /*0004*/ 	.word	index@(triton_poi_fused_cat_27)
        /*0008*/ 	.word	0x00000013


	//----- nvinfo : EIATTR_MIN_STACK_SIZE
	.align		4
.L_1:
        /*000c*/ 	.byte	0x04, 0x12
        /*000e*/ 	.short	(.L_3 - .L_2)
	.align		4
.L_2:
        /*0010*/ 	.word	index@(triton_poi_fused_cat_27)
        /*0014*/ 	.word	0x00000000


	//----- nvinfo : EIATTR_FRAME_SIZE
	.align		4
.L_3:
        /*0018*/ 	.byte	0x04, 0x11
        /*001a*/ 	.short	(.L_5 - .L_4)
	.align		4
.L_4:
        /*001c*/ 	.word	index@(triton_poi_fused_cat_27)
        /*0020*/ 	.word	0x00000000


	//----- nvinfo : EIATTR_MIN_STACK_SIZE
	.align		4
.L_5:
        /*0024*/ 	.byte	0x04, 0x12
        /*0026*/ 	.short	(.L_7 - .L_6)
	.align		4
.L_6:
        /*0028*/ 	.word	index@(triton_poi_fused_cat_27)
        /*002c*/ 	.word	0x00000000
.L_7:


//--------------------- .nv.info.triton_poi_fused_cat_27 --------------------------
	.section	.nv.info.triton_poi_fused_cat_27,"",@"SHT_CUDA_INFO"
	.sectionflags	@""
	.align	4


	//----- nvinfo : EIATTR_CUDA_API_VERSION
	.align		4
        /*0000*/ 	.byte	0x04, 0x37
        /*0002*/ 	.short	(.L_9 - .L_8)
.L_8:
        /*0004*/ 	.word	0x0000007c


	//----- nvinfo : EIATTR_KPARAM_INFO
	.align		4
.L_9:
        /*0008*/ 	.byte	0x04, 0x17
        /*000a*/ 	.short	(.L_11 - .L_10)
.L_10:
        /*000c*/ 	.word	0x00000000
        /*0010*/ 	.short	0x0003
        /*0012*/ 	.short	0x0018
        /*0014*/ 	.byte	0x00, 0xf0, 0x11, 0x00


	//----- nvinfo : EIATTR_KPARAM_INFO
	.align		4
.L_11:
        /*0018*/ 	.byte	0x04, 0x17
        /*001a*/ 	.short	(.L_13 - .L_12)
.L_12:
        /*001c*/ 	.word	0x00000000
        /*0020*/ 	.short	0x0002
        /*0022*/ 	.short	0x0010
        /*0024*/ 	.byte	0x00, 0xf4, 0x21, 0x00


	//----- nvinfo : EIATTR_KPARAM_INFO
	.align		4
.L_13:
        /*0028*/ 	.byte	0x04, 0x17
        /*002a*/ 	.short	(.L_15 - .L_14)
.L_14:
        /*002c*/ 	.word	0x00000000
        /*0030*/ 	.short	0x0001
        /*0032*/ 	.short	0x0008
        /*0034*/ 	.byte	0x00, 0xf4, 0x21, 0x00


	//----- nvinfo : EIATTR_KPARAM_INFO
	.align		4
.L_15:
        /*0038*/ 	.byte	0x04, 0x17
        /*003a*/ 	.short	(.L_17 - .L_16)
.L_16:
        /*003c*/ 	.word	0x00000000
        /*0040*/ 	.short	0x0000
        /*0042*/ 	.short	0x0000
        /*0044*/ 	.byte	0x00, 0xf4, 0x21, 0x00


	//----- nvinfo : EIATTR_SPARSE_MMA_MASK
	.align		4
.L_17:
        /*0048*/ 	.byte	0x03, 0x50
        /*004a*/ 	.short	0x0000


	//----- nvinfo : EIATTR_MAXREG_COUNT
	.align		4
        /*004c*/ 	.byte	0x03, 0x1b
        /*004e*/ 	.short	0x00ff


	//----- nvinfo : EIATTR_EXIT_INSTR_OFFSETS
	.align		4
        /*0050*/ 	.byte	0x04, 0x1c
        /*0052*/ 	.short	(.L_19 - .L_18)


	//   ....[0]....
.L_18:
        /*0054*/ 	.word	0x000005e0


	//----- nvinfo : EIATTR_REQNTID
	.align		4
.L_19:
        /*0058*/ 	.byte	0x04, 0x10
        /*005a*/ 	.short	(.L_21 - .L_20)
.L_20:
        /*005c*/ 	.word	0x00000080
        /*0060*/ 	.word	0x00000001
        /*0064*/ 	.word	0x00000001


	//----- nvinfo : EIATTR_CBANK_PARAM_SIZE
	.align		4
.L_21:
        /*0068*/ 	.byte	0x03, 0x19
        /*006a*/ 	.short	0x001c


	//----- nvinfo : EIATTR_PARAM_CBANK
	.align		4
        /*006c*/ 	.byte	0x04, 0x0a
        /*006e*/ 	.short	(.L_23 - .L_22)
	.align		4
.L_22:
        /*0070*/ 	.word	index@(.nv.constant0.triton_poi_fused_cat_27)
        /*0074*/ 	.short	0x0210
        /*0076*/ 	.short	0x001c


	//----- nvinfo : EIATTR_SW_WAR
	.align		4
.L_23:
        /*0078*/ 	.byte	0x04, 0x36
        /*007a*/ 	.short	(.L_25 - .L_24)
.L_24:
        /*007c*/ 	.word	0x00000008
.L_25:


//--------------------- .nv.callgraph             --------------------------
	.section	.nv.callgraph,"",@"SHT_CUDA_CALLGRAPH"
	.align	4
	.sectionentsize	8
	.align		4
        /*0000*/ 	.word	0x00000000
	.align		4
        /*0004*/ 	.word	0xffffffff
	.align		4
        /*0008*/ 	.word	0x00000000
	.align		4
        /*000c*/ 	.word	0xfffffffe
	.align		4
        /*0010*/ 	.word	0x00000000
	.align		4
        /*0014*/ 	.word	0xfffffffd
	.align		4
        /*0018*/ 	.word	0x00000000
	.align		4
        /*001c*/ 	.word	0xfffffffc


//--------------------- .text.triton_poi_fused_cat_27 --------------------------
	.section	.text.triton_poi_fused_cat_27,"ax",@progbits
	.align	128
        .global         triton_poi_fused_cat_27
        .type           triton_poi_fused_cat_27,@function
        .size           triton_poi_fused_cat_27,(.L_x_1 - triton_poi_fused_cat_27)
        .other          triton_poi_fused_cat_27,@"STO_CUDA_ENTRY STV_DEFAULT"
triton_poi_fused_cat_27:
.text.triton_poi_fused_cat_27:
[----:B------:R-:W-:Y:S01]  /*0000*/  LDC R1, c[0x0][0x28] ;  /* 0x00000a00ff017b82 */ /* 0x000fe20000000800 */
[----:B------:R-:W1:Y:S01]  /*0010*/  S2R R0, SR_TID.X ;  /* 0x0000000000007919 */ /* 0x000e620000002100 */
[----:B------:R-:W-:Y:S01]  /*0020*/  ULDC.64 UR4, c[0x0][0x210] ;  /* 0x0000840000047ab9 */ /* 0x000fe20000000a00 */
[----:B------:R-:W-:Y:S01]  /*0030*/  ULDC.64 UR6, c[0x0][0x218] ;  /* 0x0000860000067ab9 */ /* 0x000fe20000000a00 */
[----:B------:R-:W2:Y:S01]  /*0040*/  S2R R5, SR_CTAID.X ;  /* 0x0000000000057919 */ /* 0x000ea20000002500 */
[----:B-1----:R-:W-:-:S05]  /*0050*/  LOP3.LUT R0, R0, 0x7f, RZ, 0xc0, !PT ;  /* 0x0000007f00007812 */ /* 0x002fca00078ec0ff */
[----:B--2---:R-:W-:Y:S01]  /*0060*/  IMAD R0, R5, 0x80, R0 ;  /* 0x0000008005007824 */ /* 0x004fe200078e0200 */
[----:B------:R-:W-:-:S04]  /*0070*/  SHF.R.S32.HI R5, RZ, 0x18, R5 ;  /* 0x00000018ff057819 */ /* 0x000fc80000011405 */
[----:B------:R-:W-:-:S04]  /*0080*/  SHF.R.S32.HI R3, RZ, 0x1f, R0 ;  /* 0x0000001fff037819 */ /* 0x000fc80000011400 */
[----:B------:R-:W-:Y:S02]  /*0090*/  LEA.HI R2, R3, R0, RZ, 0x3 ;  /* 0x0000000003027211 */ /* 0x000fe400078f18ff */
[----:B------:R-:W-:Y:S02]  /*00a0*/  SGXT R3, R5, 0x1 ;  /* 0x000000010503781a */ /* 0x000fe40000000200 */
[----:B------:R-:W-:Y:S02]  /*00b0*/  SHF.R.S32.HI R4, RZ, 0x3, R2 ;  /* 0x00000003ff047819 */ /* 0x000fe40000011402 */
[----:B------:R-:W-:Y:S02]  /*00c0*/  LOP3.LUT R5, R2, 0x3fffff8, RZ, 0xc0, !PT ;  /* 0x03fffff802057812 */ /* 0x000fe400078ec0ff */
[----:B------:R-:W-:Y:S02]  /*00d0*/  LEA.HI R2, R4, R4, RZ, 0x3 ;  /* 0x0000000404027211 */ /* 0x000fe400078f18ff */
[CC--:B------:R-:W-:Y:S01]  /*00e0*/  LEA.HI R6, R3.reuse, R0.reuse, RZ, 0xd ;  /* 0x0000000003067211 */ /* 0x0c0fe200078f68ff */
[----:B------:R-:W-:Y:S01]  /*00f0*/  IMAD.IADD R5, R0, 0x1, -R5 ;  /* 0x0000000100057824 */ /* 0x000fe200078e0a05 */
[----:B------:R-:W-:-:S02]  /*0100*/  LEA.HI R3, R3, R0, RZ, 0x6 ;  /* 0x0000000003037211 */ /* 0x000fc400078f30ff */
[----:B------:R-:W-:Y:S02]  /*0110*/  LOP3.LUT R7, R2, 0x3fffff8, RZ, 0xc0, !PT ;  /* 0x03fffff802077812 */ /* 0x000fe400078ec0ff */
[----:B------:R-:W-:Y:S02]  /*0120*/  SHF.R.S32.HI R3, RZ, 0x6, R3 ;  /* 0x00000006ff037819 */ /* 0x000fe40000011403 */
[----:B------:R-:W-:Y:S01]  /*0130*/  SHF.R.S32.HI R6, RZ, 0xd, R6 ;  /* 0x0000000dff067819 */ /* 0x000fe20000011406 */
[----:B------:R-:W-:Y:S01]  /*0140*/  IMAD.IADD R7, R4, 0x1, -R7 ;  /* 0x0000000104077824 */ /* 0x000fe200078e0a07 */
[----:B------:R-:W-:-:S03]  /*0150*/  LEA.HI R2, R3, R3, RZ, 0x7 ;  /* 0x0000000303027211 */ /* 0x000fc600078f38ff */
[----:B------:R-:W-:Y:S01]  /*0160*/  IMAD R5, R6, 0x51, R5 ;  /* 0x0000005106057824 */ /* 0x000fe200078e0205 */
[----:B------:R-:W-:Y:S01]  /*0170*/  LOP3.LUT R2, R2, 0xffffff80, RZ, 0xc0, !PT ;  /* 0xffffff8002027812 */ /* 0x000fe200078ec0ff */
[----:B------:R-:W-:Y:S02]  /*0180*/  IMAD R4, R7, 0x240, RZ ;  /* 0x0000024007047824 */ /* 0x000fe400078e02ff */
[----:B------:R-:W1:Y:S01]  /*0190*/  LDC.64 R6, c[0x0][0x210] ;  /* 0x00008400ff067b82 */ /* 0x000e620000000a00 */
[----:B------:R-:W-:Y:S02]  /*01a0*/  IMAD.SHL.U32 R5, R5, 0x40, RZ ;  /* 0x0000004005057824 */ /* 0x000fe400078e00ff */
[----:B------:R-:W-:Y:S02]  /*01b0*/  IMAD.IADD R3, R3, 0x1, -R2 ;  /* 0x0000000103037824 */ /* 0x000fe400078e0a02 */
[--C-:B------:R-:W-:Y:S01]  /*01c0*/  IMAD.IADD R10, R4, 0x1, R5.reuse ;  /* 0x00000001040a7824 */ /* 0x100fe200078e0205 */
[----:B------:R-:W-:Y:S01]  /*01d0*/  IADD3 R15, P0, R4, R5, RZ ;  /* 0x00000005040f7210 */ /* 0x000fe20007f1e0ff */
[C---:B------:R-:W-:Y:S01]  /*01e0*/  VIADD R2, R3.reuse, 0xffffffc0 ;  /* 0xffffffc003027836 */ /* 0x040fe20000000000 */
[----:B------:R-:W-:Y:S01]  /*01f0*/  SHF.R.S32.HI R9, RZ, 0x1f, R5 ;  /* 0x0000001fff097819 */ /* 0x000fe20000011405 */
[----:B------:R-:W-:Y:S01]  /*0200*/  IMAD.IADD R11, R3, 0x1, R10 ;  /* 0x00000001030b7824 */ /* 0x000fe200078e020a */
[----:B------:R-:W-:-:S02]  /*0210*/  SHF.R.S32.HI R5, RZ, 0x1f, R3 ;  /* 0x0000001fff057819 */ /* 0x000fc40000011403 */
[----:B------:R-:W-:Y:S02]  /*0220*/  IADD3 R12, P4, R2, R15, RZ ;  /* 0x0000000f020c7210 */ /* 0x000fe40007f9e0ff */
[----:B------:R-:W-:Y:S02]  /*0230*/  LEA.HI.X.SX32 R4, R4, R9, 0x1, P0 ;  /* 0x0000000904047211 */ /* 0x000fe400000f0eff */
[----:B------:R-:W-:Y:S02]  /*0240*/  IADD3 R15, P2, R3, R15, RZ ;  /* 0x0000000f030f7210 */ /* 0x000fe40007f5e0ff */
[----:B------:R-:W-:Y:S02]  /*0250*/  IADD3 R9, P3, R3, R10, RZ ;  /* 0x0000000a03097210 */ /* 0x000fe40007f7e0ff */
[----:B------:R-:W-:Y:S01]  /*0260*/  ISETP.GE.AND P0, PT, R3, 0x40, PT ;  /* 0x000000400300780c */ /* 0x000fe20003f06270 */
[----:B------:R-:W-:Y:S01]  /*0270*/  IMAD.X R16, R5, 0x1, R4, P2 ;  /* 0x0000000105107824 */ /* 0x000fe200010e0604 */
[----:B------:R-:W-:-:S02]  /*0280*/  ISETP.GT.AND P1, PT, R3, 0x3f, PT ;  /* 0x0000003f0300780c */ /* 0x000fc40003f24270 */
[----:B------:R-:W-:Y:S01]  /*0290*/  LEA.HI.X.SX32 R13, R2, R4, 0x1, P4 ;  /* 0x00000004020d7211 */ /* 0x000fe200020f0eff */
[----:B-1----:R-:W-:Y:S01]  /*02a0*/  IMAD.WIDE R6, R11, 0x4, R6 ;  /* 0x000000040b067825 */ /* 0x002fe200078e0206 */
[----:B------:R-:W-:Y:S02]  /*02b0*/  LEA.HI.X.SX32 R14, R10, R5, 0x1, P3 ;  /* 0x000000050a0e7211 */ /* 0x000fe400018f0eff */
[----:B------:R-:W-:Y:S02]  /*02c0*/  CS2R R10, SRZ ;  /* 0x00000000000a7805 */ /* 0x000fe4000001ff00 */
[----:B------:R-:W-:Y:S02]  /*02d0*/  LEA R8, P3, R9, UR6, 0x2 ;  /* 0x0000000609087c11 */ /* 0x000fe4000f8610ff */
[----:B------:R-:W-:Y:S02]  /*02e0*/  LEA R2, P2, R15, UR4, 0x2 ;  /* 0x000000040f027c11 */ /* 0x000fe4000f8410ff */
[----:B------:R-:W-:-:S02]  /*02f0*/  LEA R4, P4, R12, UR6, 0x2 ;  /* 0x000000060c047c11 */ /* 0x000fc4000f8810ff */
[----:B------:R-:W-:Y:S02]  /*0300*/  LEA.HI.X R9, R9, UR7, R14, 0x2, P3 ;  /* 0x0000000709097c11 */ /* 0x000fe400098f140e */
[----:B------:R-:W-:Y:S02]  /*0310*/  LEA.HI.X R3, R15, UR5, R16, 0x2, P2 ;  /* 0x000000050f037c11 */ /* 0x000fe400090f1410 */
[----:B------:R-:W-:Y:S02]  /*0320*/  CS2R R14, SRZ ;  /* 0x00000000000e7805 */ /* 0x000fe4000001ff00 */
[----:B------:R-:W-:Y:S02]  /*0330*/  LEA.HI.X R5, R12, UR7, R13, 0x2, P4 ;  /* 0x000000070c057c11 */ /* 0x000fe4000a0f140d */
[----:B------:R-:W-:Y:S01]  /*0340*/  CS2R R12, SRZ ;  /* 0x00000000000c7805 */ /* 0x000fe2000001ff00 */
[----:B------:R-:W-:Y:S02]  /*0350*/  ULDC.64 UR4, c[0x0][0x208] ;  /* 0x0000820000047ab9 */ /* 0x000fe40000000a00 */
[----:B------:R1:W2:Y:S04]  /*0360*/  @!P0 LDG.E.EL R10, desc[UR4][R6.64] ;  /* 0x00000004060a8981 */ /* 0x0002a8000c2e1900 */
[----:B------:R3:W4:Y:S04]  /*0370*/  @P1 LDG.E.EL R13, desc[UR4][R8.64+-0x100] ;  /* 0xffff0004080d1981 */ /* 0x000728000c2e1900 */
[----:B------:R-:W5:Y:S01]  /*0380*/  @!P0 LDG.E.EL R11, desc[UR4][R2.64+0x100] ;  /* 0x00010004020b8981 */ /* 0x000f62000c2e1900 */
[----:B------:R-:W-:Y:S01]  /*0390*/  IMAD.MOV.U32 R16, RZ, RZ, RZ ;  /* 0x000000ffff107224 */ /* 0x000fe200078e00ff */
[----:B-1----:R-:W1:Y:S02]  /*03a0*/  LDC.64 R6, c[0x0][0x220] ;  /* 0x00008800ff067b82 */ /* 0x002e640000000a00 */
[----:B------:R-:W5:Y:S01]  /*03b0*/  @P1 LDG.E.EL R14, desc[UR4][R4.64+0x100] ;  /* 0x00010004040e1981 */ /* 0x000f62000c2e1900 */
[----:B---3--:R-:W-:-:S03]  /*03c0*/  IMAD.MOV.U32 R8, RZ, RZ, RZ ;  /* 0x000000ffff087224 */ /* 0x008fc600078e00ff */
[----:B------:R-:W3:Y:S04]  /*03d0*/  @!P0 LDG.E.EL R12, desc[UR4][R2.64+0x900] ;  /* 0x00090004020c8981 */ /* 0x000ee8000c2e1900 */
[----:B------:R-:W3:Y:S04]  /*03e0*/  @P1 LDG.E.EL R15, desc[UR4][R4.64+0x900] ;  /* 0x00090004040f1981 */ /* 0x000ee8000c2e1900 */
[----:B------:R-:W3:Y:S04]  /*03f0*/  @P1 LDG.E.EL R16, desc[UR4][R4.64+0xa00] ;  /* 0x000a000404101981 */ /* 0x000ee8000c2e1900 */
[----:B------:R1:W3:Y:S02]  /*0400*/  @!P0 LDG.E.EL R8, desc[UR4][R2.64+0xa00] ;  /* 0x000a000402088981 */ /* 0x0002e4000c2e1900 */
[----:B-1----:R-:W-:Y:S01]  /*0410*/  IMAD.WIDE R2, R0, 0x4, R6 ;  /* 0x0000000400027825 */ /* 0x002fe200078e0206 */
[----:B--2---:R-:W-:-:S02]  /*0420*/  SEL R10, R10, RZ, !P0 ;  /* 0x000000ff0a0a7207 */ /* 0x004fc40004000000 */
[----:B----4-:R-:W-:Y:S02]  /*0430*/  SEL R13, R13, RZ, P1 ;  /* 0x000000ff0d0d7207 */ /* 0x010fe40000800000 */
[----:B-----5:R-:W-:Y:S02]  /*0440*/  SEL R11, R11, RZ, !P0 ;  /* 0x000000ff0b0b7207 */ /* 0x020fe40004000000 */
[----:B------:R-:W-:Y:S02]  /*0450*/  SEL R14, R14, RZ, P1 ;  /* 0x000000ff0e0e7207 */ /* 0x000fe40000800000 */
[----:B------:R-:W-:Y:S02]  /*0460*/  FSETP.GT.AND P4, PT, R11, R10, PT ;  /* 0x0000000a0b00720b */ /* 0x000fe40003f84000 */
[----:B------:R-:W-:Y:S02]  /*0470*/  FSETP.GT.AND P3, PT, R14, R13, PT ;  /* 0x0000000d0e00720b */ /* 0x000fe40003f64000 */
[----:B---3--:R-:W-:-:S02]  /*0480*/  SEL R12, R12, RZ, !P0 ;  /* 0x000000ff0c0c7207 */ /* 0x008fc40004000000 */
[----:B------:R-:W-:Y:S02]  /*0490*/  SEL R15, R15, RZ, P1 ;  /* 0x000000ff0f0f7207 */ /* 0x000fe40000800000 */
[----:B------:R-:W-:Y:S02]  /*04a0*/  FSETP.NAN.AND P5, PT, R11, R11, PT ;  /* 0x0000000b0b00720b */ /* 0x000fe40003fa8000 */
[----:B------:R-:W-:Y:S02]  /*04b0*/  SEL R16, R16, RZ, P1 ;  /* 0x000000ff10107207 */ /* 0x000fe40000800000 */
[----:B------:R-:W-:Y:S02]  /*04c0*/  FSETP.NAN.AND P1, PT, R12, R12, PT ;  /* 0x0000000c0c00720b */ /* 0x000fe40003f28000 */
[----:B------:R-:W-:Y:S02]  /*04d0*/  FSETP.NAN.AND P2, PT, R15, R15, PT ;  /* 0x0000000f0f00720b */ /* 0x000fe40003f48000 */
[----:B------:R-:W-:-:S02]  /*04e0*/  FSETP.NAN.AND P6, PT, R14, R14, PT ;  /* 0x0000000e0e00720b */ /* 0x000fc40003fc8000 */
[----:B------:R-:W-:Y:S02]  /*04f0*/  SEL R5, R8, RZ, !P0 ;  /* 0x000000ff08057207 */ /* 0x000fe40004000000 */
[----:B------:R-:W-:Y:S02]  /*0500*/  @!P4 FSEL R11, R11, R10, P5 ;  /* 0x0000000a0b0bc208 */ /* 0x000fe40002800000 */
[----:B------:R-:W-:Y:S02]  /*0510*/  @!P3 FSEL R14, R14, R13, P6 ;  /* 0x0000000d0e0eb208 */ /* 0x000fe40003000000 */
[----:B------:R-:W-:Y:S02]  /*0520*/  FSETP.NAN.AND P3, PT, R5, R5, PT ;  /* 0x000000050500720b */ /* 0x000fe40003f68000 */
[----:B------:R-:W-:Y:S02]  /*0530*/  FSETP.NAN.AND P4, PT, R16, R16, PT ;  /* 0x000000101000720b */ /* 0x000fe40003f88000 */
[----:B------:R-:W-:-:S02]  /*0540*/  FSETP.GEU.AND P5, PT, R11, R12, PT ;  /* 0x0000000c0b00720b */ /* 0x000fc40003fae000 */
[----:B------:R-:W-:Y:S02]  /*0550*/  FSETP.GEU.AND P6, PT, R14, R15, PT ;  /* 0x0000000f0e00720b */ /* 0x000fe40003fce000 */
[----:B------:R-:W-:Y:S02]  /*0560*/  @!P1 FSEL R12, R12, R11, !P5 ;  /* 0x0000000b0c0c9208 */ /* 0x000fe40006800000 */
[----:B------:R-:W-:Y:S02]  /*0570*/  @!P2 FSEL R15, R15, R14, !P6 ;  /* 0x0000000e0f0fa208 */ /* 0x000fe40007000000 */
[----:B------:R-:W-:Y:S02]  /*0580*/  FSETP.GEU.AND P1, PT, R12, R5, PT ;  /* 0x000000050c00720b */ /* 0x000fe40003f2e000 */
[----:B------:R-:W-:Y:S02]  /*0590*/  FSETP.GEU.AND P2, PT, R15, R16, PT ;  /* 0x000000100f00720b */ /* 0x000fe40003f4e000 */
[----:B------:R-:W-:-:S02]  /*05a0*/  @!P3 FSEL R5, R5, R12, !P1 ;  /* 0x0000000c0505b208 */ /* 0x000fc40004800000 */
[----:B------:R-:W-:-:S04]  /*05b0*/  @!P4 FSEL R16, R16, R15, !P2 ;  /* 0x0000000f1010c208 */ /* 0x000fc80005000000 */
[----:B------:R-:W-:-:S05]  /*05c0*/  FSEL R5, R5, R16, !P0 ;  /* 0x0000001005057208 */ /* 0x000fca0004000000 */
[----:B------:R-:W-:Y:S01]  /*05d0*/  STG.E desc[UR4][R2.64], R5 ;  /* 0x0000000502007986 */ /* 0x000fe2000c101904 */
[----:B------:R-:W-:Y:S05]  /*05e0*/  EXIT ;  /* 0x000000000000794d */ /* 0x000fea0003800000 */
.L_x_0:
[----:B------:R-:W-:-:S00]  /*05f0*/  BRA `(.L_x_0) ;  /* 0xfffffffc00fc7947 */ /* 0x000fc0000383ffff */
[----:B------:R-:W-:-:S00]  /*0600*/  NOP ;  /* 0x0000000000007918 */ /* 0x000fc00000000000 */
[----:B------:R-:W-:-:S00]  /*0610*/  NOP ;  /* 0x0000000000007918 */ /* 0x000fc00000000000 */
[----:B------:R-:W-:-:S00]  /*0620*/  NOP ;  /* 0x0000000000007918 */ /* 0x000fc00000000000 */
[----:B------:R-:W-:-:S00]  /*0630*/  NOP ;  /* 0x0000000000007918 */ /* 0x000fc00000000000 */
[----:B------:R-:W-:-:S00]  /*0640*/  NOP ;  /* 0x0000000000007918 */ /* 0x000fc00000000000 */
[----:B------:R-:W-:-:S00]  /*0650*/  NOP ;  /* 0x0000000000007918 */ /* 0x000fc00000000000 */
[----:B------:R-:W-:-:S00]  /*0660*/  NOP ;  /* 0x0000000000007918 */ /* 0x000fc00000000000 */
[----:B------:R-:W-:-:S00]  /*0670*/  NOP ;  /* 0x0000000000007918 */ /* 0x000fc00000000000 */
.L_x_1:


//--------------------- .nv.constant0.triton_poi_fused_cat_27 --------------------------
	.section	.nv.constant0.triton_poi_fused_cat_27,"a",@progbits
	.sectionflags	@""
	.align	4
.nv.constant0.triton_poi_fused_cat_27:
	.zero		556
